//
// Generated by NVIDIA NVVM Compiler
//
// Compiler Build ID: CL-36424714
// Cuda compilation tools, release 13.0, V13.0.88
// Based on NVVM 20.0.0
//

.version 9.0
.target sm_100
.address_size 64

	// .globl	_Z12reductionSumPiS_
// _ZZ12reductionSumPiS_E9reduction has been demoted

.visible .entry _Z12reductionSumPiS_(
	.param .u64 .ptr .align 1 _Z12reductionSumPiS__param_0,
	.param .u64 .ptr .align 1 _Z12reductionSumPiS__param_1
)
{
	.reg .pred 	%p<5>;
	.reg .b32 	%r<25>;
	.reg .b64 	%rd<7>;
	// demoted variable
	.shared .align 4 .b8 _ZZ12reductionSumPiS_E9reduction[4096];
	ld.param.u64 	%rd2, [_Z12reductionSumPiS__param_0];
	ld.param.u64 	%rd1, [_Z12reductionSumPiS__param_1];
	cvta.to.global.u64 	%rd3, %rd2;
	mov.u32 	%r6, %ctaid.x;
	mov.u32 	%r1, %ntid.x;
	mov.u32 	%r2, %tid.x;
	mad.lo.s32 	%r7, %r6, %r1, %r2;
	mul.wide.s32 	%rd4, %r7, 4;
	add.s64 	%rd5, %rd3, %rd4;
	ld.global.u32 	%r8, [%rd5];
	shl.b32 	%r9, %r2, 2;
	mov.u32 	%r10, _ZZ12reductionSumPiS_E9reduction;
	add.s32 	%r11, %r10, %r9;
	st.shared.u32 	[%r11], %r8;
	bar.sync 	0;
	setp.lt.u32 	%p1, %r1, 2;
	@%p1 bra 	$L__BB0_5;
	mov.b32 	%r24, 1;
$L__BB0_2:
	shl.b32 	%r4, %r24, 1;
	mul.lo.s32 	%r5, %r4, %r2;
	setp.ge.u32 	%p2, %r5, %r1;
	@%p2 bra 	$L__BB0_4;
	add.s32 	%r13, %r5, %r24;
	shl.b32 	%r14, %r13, 2;
	add.s32 	%r16, %r10, %r14;
	ld.shared.u32 	%r17, [%r16];
	shl.b32 	%r18, %r5, 2;
	add.s32 	%r19, %r10, %r18;
	ld.shared.u32 	%r20, [%r19];
	add.s32 	%r21, %r20, %r17;
	st.shared.u32 	[%r19], %r21;
$L__BB0_4:
	bar.sync 	0;
	setp.lt.u32 	%p3, %r4, %r1;
	mov.u32 	%r24, %r4;
	@%p3 bra 	$L__BB0_2;
$L__BB0_5:
	setp.ne.s32 	%p4, %r2, 0;
	@%p4 bra 	$L__BB0_7;
	ld.shared.u32 	%r22, [_ZZ12reductionSumPiS_E9reduction];
	cvta.to.global.u64 	%rd6, %rd1;
	atom.global.add.u32 	%r23, [%rd6], %r22;
$L__BB0_7:
	ret;

}


// ===== COMPILED SASS (sm_100) =====

	.target	sm_100

	.elftype	@"ET_EXEC"


//--------------------- .note.nv.tkinfo           --------------------------
	.section	.note.nv.tkinfo,"",@"SHT_NOTE"
	.sectionflags	@"SHF_NOTE_NV_TKINFO"
	.tkinfo
        /*0018*/ 	.word	0x00000002
        /*0030*/ 	.string	""
        /*0030*/ 	.string	"ptxas"
        /*0030*/ 	.string	"Cuda compilation tools, release 13.0, V13.0.88"
        /*0030*/ 	.string	"Build cuda_13.0.r13.0/compiler.36424714_0"
        /*0030*/ 	.string	"-arch sm_100 -m 64 "



//--------------------- .note.nv.cuinfo           --------------------------
	.section	.note.nv.cuinfo,"",@"SHT_NOTE"
	.sectionflags	@"SHF_NOTE_NV_CUINFO"
        /*0018*/ 	.short	0x0002
        /*001a*/ 	.short	0x0064
        /*001c*/ 	.short	0x0082
	.zero		2


//--------------------- .nv.info                  --------------------------
	.section	.nv.info,"",@"SHT_CUDA_INFO"
	.align	4


	//----- nvinfo : EIATTR_REGCOUNT
	.align		4
        /*0000*/ 	.byte	0x04, 0x2f
        /*0002*/ 	.short	(.L_1 - .L_0)
	.align		4
.L_0:
        /*0004*/ 	.word	index@(_Z12reductionSumPiS_)
        /*0008*/ 	.word	0x0000000a


	//----- nvinfo : EIATTR_FRAME_SIZE
	.align		4
.L_1:
        /*000c*/ 	.byte	0x04, 0x11
        /*000e*/ 	.short	(.L_3 - .L_2)
	.align		4
.L_2:
        /*0010*/ 	.word	index@(_Z12reductionSumPiS_)
        /*0014*/ 	.word	0x00000000


	//----- nvinfo : EIATTR_MIN_STACK_SIZE
	.align		4
.L_3:
        /*0018*/ 	.byte	0x04, 0x12
        /*001a*/ 	.short	(.L_5 - .L_4)
	.align		4
.L_4:
        /*001c*/ 	.word	index@(_Z12reductionSumPiS_)
        /*0020*/ 	.word	0x00000000
.L_5:


//--------------------- .nv.compat                --------------------------
	.section	.nv.compat,"",@"SHT_CUDA_COMPAT_INFO"
	.align	4
        /*0000*/ 	.byte	0x02, 0x09, 0x00, 0x00, 0x02, 0x02, 0x01, 0x00, 0x02, 0x05, 0x05, 0x00, 0x03, 0x07, 0x01, 0x01
        /*0010*/ 	.byte	0x02, 0x03, 0x00, 0x00, 0x02, 0x06, 0x01, 0x00, 0x04, 0x0b, 0x08, 0x00, 0x09, 0x00, 0x00, 0x00
        /*0020*/ 	.byte	0x00, 0x00, 0x00, 0x00


//--------------------- .nv.info._Z12reductionSumPiS_ --------------------------
	.section	.nv.info._Z12reductionSumPiS_,"",@"SHT_CUDA_INFO"
	.sectionflags	@""
	.align	4


	//----- nvinfo : EIATTR_CUDA_API_VERSION
	.align		4
        /*0000*/ 	.byte	0x04, 0x37
        /*0002*/ 	.short	(.L_7 - .L_6)
.L_6:
        /*0004*/ 	.word	0x00000082


	//----- nvinfo : EIATTR_KPARAM_INFO
	.align		4
.L_7:
        /*0008*/ 	.byte	0x04, 0x17
        /*000a*/ 	.short	(.L_9 - .L_8)
.L_8:
        /*000c*/ 	.word	0x00000000
        /*0010*/ 	.short	0x0001
        /*0012*/ 	.short	0x0008
        /*0014*/ 	.byte	0x00, 0xf5, 0x21, 0x00


	//----- nvinfo : EIATTR_KPARAM_INFO
	.align		4
.L_9:
        /*0018*/ 	.byte	0x04, 0x17
        /*001a*/ 	.short	(.L_11 - .L_10)
.L_10:
        /*001c*/ 	.word	0x00000000
        /*0020*/ 	.short	0x0000
        /*0022*/ 	.short	0x0000
        /*0024*/ 	.byte	0x00, 0xf5, 0x21, 0x00


	//----- nvinfo : EIATTR_SPARSE_MMA_MASK
	.align		4
.L_11:
        /*0028*/ 	.byte	0x03, 0x50
        /*002a*/ 	.short	0x0000


	//----- nvinfo : EIATTR_MAXREG_COUNT
	.align		4
        /*002c*/ 	.byte	0x03, 0x1b
        /*002e*/ 	.short	0x00ff


	//----- nvinfo : EIATTR_NUM_BARRIERS
	.align		4
        /*0030*/ 	.byte	0x02, 0x4c
        /*0032*/ 	.byte	0x01
	.zero		1


	//----- nvinfo : EIATTR_MERCURY_ISA_VERSION
	.align		4
        /*0034*/ 	.byte	0x03, 0x5f
        /*0036*/ 	.short	0x0101


	//----- nvinfo : EIATTR_VRC_CTA_INIT_COUNT
	.align		4
        /*0038*/ 	.byte	0x02, 0x4a
	.zero		1
	.zero		1


	//----- nvinfo : EIATTR_EXIT_INSTR_OFFSETS
	.align		4
        /*003c*/ 	.byte	0x04, 0x1c
        /*003e*/ 	.short	(.L_13 - .L_12)


	//   ....[0]....
.L_12:
        /*0040*/ 	.word	0x00000210


	//   ....[1]....
        /*0044*/ 	.word	0x00000280


	//----- nvinfo : EIATTR_CBANK_PARAM_SIZE
	.align		4
.L_13:
        /*0048*/ 	.byte	0x03, 0x19
        /*004a*/ 	.short	0x0010


	//----- nvinfo : EIATTR_PARAM_CBANK
	.align		4
        /*004c*/ 	.byte	0x04, 0x0a
        /*004e*/ 	.short	(.L_15 - .L_14)
	.align		4
.L_14:
        /*0050*/ 	.word	index@(.nv.constant0._Z12reductionSumPiS_)
        /*0054*/ 	.short	0x0380
        /*0056*/ 	.short	0x0010


	//----- nvinfo : EIATTR_SW_WAR
	.align		4
.L_15:
        /*0058*/ 	.byte	0x04, 0x36
        /*005a*/ 	.short	(.L_17 - .L_16)
.L_16:
        /*005c*/ 	.word	0x00000008
.L_17:


//--------------------- .nv.callgraph             --------------------------
	.section	.nv.callgraph,"",@"SHT_CUDA_CALLGRAPH"
	.align	4
	.sectionentsize	8
	.align		4
        /*0000*/ 	.word	0x00000000
	.align		4
        /*0004*/ 	.word	0xffffffff
	.align		4
        /*0008*/ 	.word	0x00000000
	.align		4
        /*000c*/ 	.word	0xfffffffe
	.align		4
        /*0010*/ 	.word	0x00000000
	.align		4
        /*0014*/ 	.word	0xfffffffd
	.align		4
        /*0018*/ 	.word	0x00000000
	.align		4
        /*001c*/ 	.word	0xfffffffc


//--------------------- .text._Z12reductionSumPiS_ --------------------------
	.section	.text._Z12reductionSumPiS_,"ax",@progbits
	.align	128
        .global         _Z12reductionSumPiS_
        .type           _Z12reductionSumPiS_,@function
        .size           _Z12reductionSumPiS_,(.L_x_3 - _Z12reductionSumPiS_)
        .other          _Z12reductionSumPiS_,@"STO_CUDA_ENTRY STV_DEFAULT"
_Z12reductionSumPiS_:
.text._Z12reductionSumPiS_:
[----:B------:R-:W-:Y:S01]  /*0000*/  LDC R1, c[0x0][0x37c] ;  /* 0x0000df00ff017b82 */ /* 0x000fe20000000800 */
[----:B------:R-:W0:Y:S07]  /*0010*/  S2R R7, SR_TID.X ;  /* 0x0000000000077919 */ /* 0x000e2e0000002100 */
[----:B------:R-:W0:Y:S01]  /*0020*/  S2UR UR4, SR_CTAID.X ;  /* 0x00000000000479c3 */ /* 0x000e220000002500 */
[----:B------:R-:W1:Y:S07]  /*0030*/  LDCU.64 UR8, c[0x0][0x358] ;  /* 0x00006b00ff0877ac */ /* 0x000e6e0008000a00 */
[----:B------:R-:W0:Y:S08]  /*0040*/  LDC R4, c[0x0][0x360] ;  /* 0x0000d800ff047b82 */ /* 0x000e300000000800 */
[----:B------:R-:W2:Y:S01]  /*0050*/  LDC.64 R2, c[0x0][0x380] ;  /* 0x0000e000ff027b82 */ /* 0x000ea20000000a00 */
[----:B0-----:R-:W-:-:S04]  /*0060*/  IMAD R5, R4, UR4, R7 ;  /* 0x0000000404057c24 */ /* 0x001fc8000f8e0207 */
[----:B--2---:R-:W-:-:S06]  /*0070*/  IMAD.WIDE R2, R5, 0x4, R2 ;  /* 0x0000000405027825 */ /* 0x004fcc00078e0202 */
[----:B-1----:R-:W2:Y:S01]  /*0080*/  LDG.E R2, desc[UR8][R2.64] ;  /* 0x0000000802027981 */ /* 0x002ea2000c1e1900 */
[----:B------:R-:W0:Y:S01]  /*0090*/  S2UR UR5, SR_CgaCtaId ;  /* 0x00000000000579c3 */ /* 0x000e220000008800 */
[----:B------:R-:W-:Y:S01]  /*00a0*/  UMOV UR4, 0x400 ;  /* 0x0000040000047882 */ /* 0x000fe20000000000 */
[----:B------:R-:W-:Y:S02]  /*00b0*/  ISETP.GE.U32.AND P1, PT, R4, 0x2, PT ;  /* 0x000000020400780c */ /* 0x000fe40003f26070 */
[----:B------:R-:W-:Y:S01]  /*00c0*/  ISETP.NE.AND P0, PT, R7, RZ, PT ;  /* 0x000000ff0700720c */ /* 0x000fe20003f05270 */
[----:B0-----:R-:W-:-:S06]  /*00d0*/  ULEA UR4, UR5, UR4, 0x18 ;  /* 0x0000000405047291 */ /* 0x001fcc000f8ec0ff */
[----:B------:R-:W-:-:S05]  /*00e0*/  LEA R5, R7, UR4, 0x2 ;  /* 0x0000000407057c11 */ /* 0x000fca000f8e10ff */
[----:B--2---:R0:W-:Y:S01]  /*00f0*/  STS [R5], R2 ;  /* 0x0000000205007388 */ /* 0x0041e20000000800 */
[----:B------:R-:W-:Y:S06]  /*0100*/  BAR.SYNC.DEFER_BLOCKING 0x0 ;  /* 0x0000000000007b1d */ /* 0x000fec0000010000 */
[----:B------:R-:W-:Y:S05]  /*0110*/  @!P1 BRA `(.L_x_0) ;  /* 0x00000000003c9947 */ /* 0x000fea0003800000 */
[----:B------:R-:W-:-:S05]  /*0120*/  UMOV UR5, 0x1 ;  /* 0x0000000100057882 */ /* 0x000fca0000000000 */
.L_x_1:
[----:B------:R-:W-:-:S06]  /*0130*/  USHF.L.U32 UR6, UR5, 0x1, URZ ;  /* 0x0000000105067899 */ /* 0x000fcc00080006ff */
[----:B------:R-:W-:-:S05]  /*0140*/  IMAD R3, R7, UR6, RZ ;  /* 0x0000000607037c24 */ /* 0x000fca000f8e02ff */
[----:B------:R-:W-:-:S13]  /*0150*/  ISETP.GE.U32.AND P1, PT, R3, R4, PT ;  /* 0x000000040300720c */ /* 0x000fda0003f26070 */
[C---:B------:R-:W-:Y:S01]  /*0160*/  @!P1 VIADD R0, R3.reuse, UR5 ;  /* 0x0000000503009c36 */ /* 0x040fe20008000000 */
[----:B0-----:R-:W-:Y:S01]  /*0170*/  @!P1 LEA R2, R3, UR4, 0x2 ;  /* 0x0000000403029c11 */ /* 0x001fe2000f8e10ff */
[----:B------:R-:W-:-:S03]  /*0180*/  UMOV UR5, UR6 ;  /* 0x0000000600057c82 */ /* 0x000fc60008000000 */
[----:B------:R-:W-:Y:S01]  /*0190*/  @!P1 LEA R0, R0, UR4, 0x2 ;  /* 0x0000000400009c11 */ /* 0x000fe2000f8e10ff */
[----:B------:R-:W-:Y:S05]  /*01a0*/  @!P1 LDS R3, [R2] ;  /* 0x0000000002039984 */ /* 0x000fea0000000800 */
[----:B------:R-:W0:Y:S02]  /*01b0*/  @!P1 LDS R0, [R0] ;  /* 0x0000000000009984 */ /* 0x000e240000000800 */
[----:B0-----:R-:W-:-:S05]  /*01c0*/  @!P1 IMAD.IADD R3, R0, 0x1, R3 ;  /* 0x0000000100039824 */ /* 0x001fca00078e0203 */
[----:B------:R1:W-:Y:S01]  /*01d0*/  @!P1 STS [R2], R3 ;  /* 0x0000000302009388 */ /* 0x0003e20000000800 */
[----:B------:R-:W-:Y:S01]  /*01e0*/  BAR.SYNC.DEFER_BLOCKING 0x0 ;  /* 0x0000000000007b1d */ /* 0x000fe20000010000 */
[----:B------:R-:W-:-:S13]  /*01f0*/  ISETP.LE.U32.AND P1, PT, R4, UR6, PT ;  /* 0x0000000604007c0c */ /* 0x000fda000bf23070 */
[----:B-1----:R-:W-:Y:S05]  /*0200*/  @!P1 BRA `(.L_x_1) ;  /* 0xfffffffc00c89947 */ /* 0x002fea000383ffff */
.L_x_0:
[----:B------:R-:W-:Y:S05]  /*0210*/  @P0 EXIT ;  /* 0x000000000000094d */ /* 0x000fea0003800000 */
[----:B------:R-:W1:Y:S01]  /*0220*/  S2UR UR5, SR_CgaCtaId ;  /* 0x00000000000579c3 */ /* 0x000e620000008800 */
[----:B------:R-:W-:-:S07]  /*0230*/  UMOV UR4, 0x400 ;  /* 0x0000040000047882 */ /* 0x000fce0000000000 */
[----:B0-----:R-:W0:Y:S01]  /*0240*/  LDC.64 R2, c[0x0][0x388] ;  /* 0x0000e200ff027b82 */ /* 0x001e220000000a00 */
[----:B-1----:R-:W-:-:S09]  /*0250*/  ULEA UR4, UR5, UR4, 0x18 ;  /* 0x0000000405047291 */ /* 0x002fd2000f8ec0ff */
[----:B------:R-:W0:Y:S04]  /*0260*/  LDS R5, [UR4] ;  /* 0x00000004ff057984 */ /* 0x000e280008000800 */
[----:B0-----:R-:W-:Y:S01]  /*0270*/  REDG.E.ADD.STRONG.GPU desc[UR8][R2.64], R5 ;  /* 0x000000050200798e */ /* 0x001fe2000c12e108 */
[----:B------:R-:W-:Y:S05]  /*0280*/  EXIT ;  /* 0x000000000000794d */ /* 0x000fea0003800000 */
.L_x_2:
[----:B------:R-:W-:-:S00]  /*0290*/  BRA `(.L_x_2) ;  /* 0xfffffffc00fc7947 */ /* 0x000fc0000383ffff */
[----:B------:R-:W-:-:S00]  /*02a0*/  NOP ;  /* 0x0000000000007918 */ /* 0x000fc00000000000 */
        /* <DEDUP_REMOVED lines=13> */
.L_x_3:


//--------------------- .nv.shared._Z12reductionSumPiS_ --------------------------
	.section	.nv.shared._Z12reductionSumPiS_,"aw",@nobits
	.sectionflags	@""
	.align	4
.nv.shared._Z12reductionSumPiS_:
	.zero		5120


//--------------------- .nv.shared.reserved.0     --------------------------
	.section	.nv.shared.reserved.0,"aw",@nobits
	.weak		__nv_reservedSMEM_offset_0_alias
	.size		__nv_reservedSMEM_offset_0_alias, 0, 64
	.other		__nv_reservedSMEM_offset_0_alias,@"STO_CUDA_RESERVED_SHARED STV_DEFAULT"
__nv_reservedSMEM_offset_0_alias:
	.zero		0
	.zero		64


//--------------------- .nv.constant0._Z12reductionSumPiS_ --------------------------
	.section	.nv.constant0._Z12reductionSumPiS_,"a",@progbits
	.sectionflags	@""
	.align	4
.nv.constant0._Z12reductionSumPiS_:
	.zero		912


//--------------------- SYMBOLS --------------------------

	.type		.nv.reservedSmem.offset0,@object
	.size		.nv.reservedSmem.offset0,0x4
	.type		.nv.reservedSmem.cap,@object
	.size		.nv.reservedSmem.cap,0x4
